//
// Generated by NVIDIA NVVM Compiler
//
// Compiler Build ID: CL-36424714
// Cuda compilation tools, release 13.0, V13.0.88
// Based on NVVM 20.0.0
//

.version 9.0
.target sm_100
.address_size 64

	// .globl	_Z13outputFromGPUPi

.visible .entry _Z13outputFromGPUPi(
	.param .u64 .ptr .align 1 _Z13outputFromGPUPi_param_0
)
{
	.reg .b32 	%r<3>;
	.reg .b64 	%rd<3>;

	ld.param.u64 	%rd1, [_Z13outputFromGPUPi_param_0];
	cvta.to.global.u64 	%rd2, %rd1;
	ld.global.u32 	%r1, [%rd2];
	add.s32 	%r2, %r1, 1073741824;
	st.global.u32 	[%rd2], %r2;
	ret;

}


// ===== COMPILED SASS (sm_100) =====

	.target	sm_100

	.elftype	@"ET_EXEC"


//--------------------- .note.nv.tkinfo           --------------------------
	.section	.note.nv.tkinfo,"",@"SHT_NOTE"
	.sectionflags	@"SHF_NOTE_NV_TKINFO"
	.tkinfo
        /*0018*/ 	.word	0x00000002
        /*0030*/ 	.string	""
        /*0030*/ 	.string	"ptxas"
        /*0030*/ 	.string	"Cuda compilation tools, release 13.0, V13.0.88"
        /*0030*/ 	.string	"Build cuda_13.0.r13.0/compiler.36424714_0"
        /*0030*/ 	.string	"-arch sm_100 -m 64 "



//--------------------- .note.nv.cuinfo           --------------------------
	.section	.note.nv.cuinfo,"",@"SHT_NOTE"
	.sectionflags	@"SHF_NOTE_NV_CUINFO"
        /*0018*/ 	.short	0x0002
        /*001a*/ 	.short	0x0064
        /*001c*/ 	.short	0x0082
	.zero		2


//--------------------- .nv.info                  --------------------------
	.section	.nv.info,"",@"SHT_CUDA_INFO"
	.align	4


	//----- nvinfo : EIATTR_REGCOUNT
	.align		4
        /*0000*/ 	.byte	0x04, 0x2f
        /*0002*/ 	.short	(.L_1 - .L_0)
	.align		4
.L_0:
        /*0004*/ 	.word	index@(_Z13outputFromGPUPi)
        /*0008*/ 	.word	0x00000008


	//----- nvinfo : EIATTR_FRAME_SIZE
	.align		4
.L_1:
        /*000c*/ 	.byte	0x04, 0x11
        /*000e*/ 	.short	(.L_3 - .L_2)
	.align		4
.L_2:
        /*0010*/ 	.word	index@(_Z13outputFromGPUPi)
        /*0014*/ 	.word	0x00000000


	//----- nvinfo : EIATTR_MIN_STACK_SIZE
	.align		4
.L_3:
        /*0018*/ 	.byte	0x04, 0x12
        /*001a*/ 	.short	(.L_5 - .L_4)
	.align		4
.L_4:
        /*001c*/ 	.word	index@(_Z13outputFromGPUPi)
        /*0020*/ 	.word	0x00000000
.L_5:


//--------------------- .nv.compat                --------------------------
	.section	.nv.compat,"",@"SHT_CUDA_COMPAT_INFO"
	.align	4
        /*0000*/ 	.byte	0x02, 0x09, 0x00, 0x00, 0x02, 0x02, 0x01, 0x00, 0x02, 0x05, 0x05, 0x00, 0x03, 0x07, 0x01, 0x01
        /*0010*/ 	.byte	0x02, 0x03, 0x00, 0x00, 0x02, 0x06, 0x01, 0x00, 0x04, 0x0b, 0x08, 0x00, 0x09, 0x00, 0x00, 0x00
        /*0020*/ 	.byte	0x00, 0x00, 0x00, 0x00


//--------------------- .nv.info._Z13outputFromGPUPi --------------------------
	.section	.nv.info._Z13outputFromGPUPi,"",@"SHT_CUDA_INFO"
	.sectionflags	@""
	.align	4


	//----- nvinfo : EIATTR_CUDA_API_VERSION
	.align		4
        /*0000*/ 	.byte	0x04, 0x37
        /*0002*/ 	.short	(.L_7 - .L_6)
.L_6:
        /*0004*/ 	.word	0x00000082


	//----- nvinfo : EIATTR_KPARAM_INFO
	.align		4
.L_7:
        /*0008*/ 	.byte	0x04, 0x17
        /*000a*/ 	.short	(.L_9 - .L_8)
.L_8:
        /*000c*/ 	.word	0x00000000
        /*0010*/ 	.short	0x0000
        /*0012*/ 	.short	0x0000
        /*0014*/ 	.byte	0x00, 0xf5, 0x21, 0x00


	//----- nvinfo : EIATTR_SPARSE_MMA_MASK
	.align		4
.L_9:
        /*0018*/ 	.byte	0x03, 0x50
        /*001a*/ 	.short	0x0000


	//----- nvinfo : EIATTR_MAXREG_COUNT
	.align		4
        /*001c*/ 	.byte	0x03, 0x1b
        /*001e*/ 	.short	0x00ff


	//----- nvinfo : EIATTR_MERCURY_ISA_VERSION
	.align		4
        /*0020*/ 	.byte	0x03, 0x5f
        /*0022*/ 	.short	0x0101


	//----- nvinfo : EIATTR_VRC_CTA_INIT_COUNT
	.align		4
        /*0024*/ 	.byte	0x02, 0x4a
	.zero		1
	.zero		1


	//----- nvinfo : EIATTR_EXIT_INSTR_OFFSETS
	.align		4
        /*0028*/ 	.byte	0x04, 0x1c
        /*002a*/ 	.short	(.L_11 - .L_10)


	//   ....[0]....
.L_10:
        /*002c*/ 	.word	0x00000060


	//----- nvinfo : EIATTR_CBANK_PARAM_SIZE
	.align		4
.L_11:
        /*0030*/ 	.byte	0x03, 0x19
        /*0032*/ 	.short	0x0008


	//----- nvinfo : EIATTR_PARAM_CBANK
	.align		4
        /*0034*/ 	.byte	0x04, 0x0a
        /*0036*/ 	.short	(.L_13 - .L_12)
	.align		4
.L_12:
        /*0038*/ 	.word	index@(.nv.constant0._Z13outputFromGPUPi)
        /*003c*/ 	.short	0x0380
        /*003e*/ 	.short	0x0008


	//----- nvinfo : EIATTR_SW_WAR
	.align		4
.L_13:
        /*0040*/ 	.byte	0x04, 0x36
        /*0042*/ 	.short	(.L_15 - .L_14)
.L_14:
        /*0044*/ 	.word	0x00000008
.L_15:


//--------------------- .nv.callgraph             --------------------------
	.section	.nv.callgraph,"",@"SHT_CUDA_CALLGRAPH"
	.align	4
	.sectionentsize	8
	.align		4
        /*0000*/ 	.word	0x00000000
	.align		4
        /*0004*/ 	.word	0xffffffff
	.align		4
        /*0008*/ 	.word	0x00000000
	.align		4
        /*000c*/ 	.word	0xfffffffe
	.align		4
        /*0010*/ 	.word	0x00000000
	.align		4
        /*0014*/ 	.word	0xfffffffd
	.align		4
        /*0018*/ 	.word	0x00000000
	.align		4
        /*001c*/ 	.word	0xfffffffc


//--------------------- .text._Z13outputFromGPUPi --------------------------
	.section	.text._Z13outputFromGPUPi,"ax",@progbits
	.align	128
        .global         _Z13outputFromGPUPi
        .type           _Z13outputFromGPUPi,@function
        .size           _Z13outputFromGPUPi,(.L_x_1 - _Z13outputFromGPUPi)
        .other          _Z13outputFromGPUPi,@"STO_CUDA_ENTRY STV_DEFAULT"
_Z13outputFromGPUPi:
.text._Z13outputFromGPUPi:
[----:B------:R-:W-:Y:S08]  /*0000*/  LDC R1, c[0x0][0x37c] ;  /* 0x0000df00ff017b82 */ /* 0x000ff00000000800 */
[----:B------:R-:W0:Y:S01]  /*0010*/  LDC.64 R2, c[0x0][0x380] ;  /* 0x0000e000ff027b82 */ /* 0x000e220000000a00 */
[----:B------:R-:W0:Y:S02]  /*0020*/  LDCU.64 UR4, c[0x0][0x358] ;  /* 0x00006b00ff0477ac */ /* 0x000e240008000a00 */
[----:B0-----:R-:W2:Y:S02]  /*0030*/  LDG.E R0, desc[UR4][R2.64] ;  /* 0x0000000402007981 */ /* 0x001ea4000c1e1900 */
[----:B--2---:R-:W-:-:S05]  /*0040*/  IADD3 R5, PT, PT, R0, 0x40000000, RZ ;  /* 0x4000000000057810 */ /* 0x004fca0007ffe0ff */
[----:B------:R-:W-:Y:S01]  /*0050*/  STG.E desc[UR4][R2.64], R5 ;  /* 0x0000000502007986 */ /* 0x000fe2000c101904 */
[----:B------:R-:W-:Y:S05]  /*0060*/  EXIT ;  /* 0x000000000000794d */ /* 0x000fea0003800000 */
.L_x_0:
[----:B------:R-:W-:-:S00]  /*0070*/  BRA `(.L_x_0) ;  /* 0xfffffffc00fc7947 */ /* 0x000fc0000383ffff */
[----:B------:R-:W-:-:S00]  /*0080*/  NOP ;  /* 0x0000000000007918 */ /* 0x000fc00000000000 */
[----:B------:R-:W-:-:S00]  /*0090*/  NOP ;  /* 0x0000000000007918 */ /* 0x000fc00000000000 */
[----:B------:R-:W-:-:S00]  /*00a0*/  NOP ;  /* 0x0000000000007918 */ /* 0x000fc00000000000 */
[----:B------:R-:W-:-:S00]  /*00b0*/  NOP ;  /* 0x0000000000007918 */ /* 0x000fc00000000000 */
[----:B------:R-:W-:-:S00]  /*00c0*/  NOP ;  /* 0x0000000000007918 */ /* 0x000fc00000000000 */
[----:B------:R-:W-:-:S00]  /*00d0*/  NOP ;  /* 0x0000000000007918 */ /* 0x000fc00000000000 */
[----:B------:R-:W-:-:S00]  /*00e0*/  NOP ;  /* 0x0000000000007918 */ /* 0x000fc00000000000 */
[----:B------:R-:W-:-:S00]  /*00f0*/  NOP ;  /* 0x0000000000007918 */ /* 0x000fc00000000000 */
.L_x_1:


//--------------------- .nv.shared.reserved.0     --------------------------
	.section	.nv.shared.reserved.0,"aw",@nobits
	.weak		__nv_reservedSMEM_offset_0_alias
	.size		__nv_reservedSMEM_offset_0_alias, 0, 64
	.other		__nv_reservedSMEM_offset_0_alias,@"STO_CUDA_RESERVED_SHARED STV_DEFAULT"
__nv_reservedSMEM_offset_0_alias:
	.zero		0
	.zero		64


//--------------------- .nv.constant0._Z13outputFromGPUPi --------------------------
	.section	.nv.constant0._Z13outputFromGPUPi,"a",@progbits
	.sectionflags	@""
	.align	4
.nv.constant0._Z13outputFromGPUPi:
	.zero		904


//--------------------- SYMBOLS --------------------------

	.type		.nv.reservedSmem.offset0,@object
	.size		.nv.reservedSmem.offset0,0x4
